	.headerflags	@"EF_CUDA_TEXMODE_UNIFIED EF_CUDA_64BIT_ADDRESS EF_CUDA_ACCELERATORS EF_CUDA_SM90 EF_CUDA_VIRTUAL_SM(EF_CUDA_SM90)"
	.elftype	@"ET_EXEC"


//--------------------- .nv.info                  --------------------------
	.section	.nv.info,"",@"SHT_CUDA_INFO"
	.align	4


	//----- nvinfo : EIATTR_REGCOUNT
	.align		4
        /*0000*/ 	.byte	0x04, 0x2f
        /*0002*/ 	.short	(.L_1 - .L_0)
	.align		4
.L_0:
        /*0004*/ 	.word	index@(triton_poi_fused_leaky_relu_reflection_pad1d_21)
        /*0008*/ 	.word	0x00000013


	//----- nvinfo : EIATTR_MIN_STACK_SIZE
	.align		4
.L_1:
        /*000c*/ 	.byte	0x04, 0x12
        /*000e*/ 	.short	(.L_3 - .L_2)
	.align		4
.L_2:
        /*0010*/ 	.word	index@(triton_poi_fused_leaky_relu_reflection_pad1d_21)
        /*0014*/ 	.word	0x00000000


	//----- nvinfo : EIATTR_FRAME_SIZE
	.align		4
.L_3:
        /*0018*/ 	.byte	0x04, 0x11
        /*001a*/ 	.short	(.L_5 - .L_4)
	.align		4
.L_4:
        /*001c*/ 	.word	index@(triton_poi_fused_leaky_relu_reflection_pad1d_21)
        /*0020*/ 	.word	0x00000000


	//----- nvinfo : EIATTR_MIN_STACK_SIZE
	.align		4
.L_5:
        /*0024*/ 	.byte	0x04, 0x12
        /*0026*/ 	.short	(.L_7 - .L_6)
	.align		4
.L_6:
        /*0028*/ 	.word	index@(triton_poi_fused_leaky_relu_reflection_pad1d_21)
        /*002c*/ 	.word	0x00000000
.L_7:


//--------------------- .nv.info.triton_poi_fused_leaky_relu_reflection_pad1d_21 --------------------------
	.section	.nv.info.triton_poi_fused_leaky_relu_reflection_pad1d_21,"",@"SHT_CUDA_INFO"
	.sectionflags	@""
	.align	4


	//----- nvinfo : EIATTR_CUDA_API_VERSION
	.align		4
        /*0000*/ 	.byte	0x04, 0x37
        /*0002*/ 	.short	(.L_9 - .L_8)
.L_8:
        /*0004*/ 	.word	0x0000007c


	//----- nvinfo : EIATTR_KPARAM_INFO
	.align		4
.L_9:
        /*0008*/ 	.byte	0x04, 0x17
        /*000a*/ 	.short	(.L_11 - .L_10)
.L_10:
        /*000c*/ 	.word	0x00000000
        /*0010*/ 	.short	0x0003
        /*0012*/ 	.short	0x0018
        /*0014*/ 	.byte	0x00, 0xf0, 0x11, 0x00


	//----- nvinfo : EIATTR_KPARAM_INFO
	.align		4
.L_11:
        /*0018*/ 	.byte	0x04, 0x17
        /*001a*/ 	.short	(.L_13 - .L_12)
.L_12:
        /*001c*/ 	.word	0x00000000
        /*0020*/ 	.short	0x0002
        /*0022*/ 	.short	0x0010
        /*0024*/ 	.byte	0x00, 0xf4, 0x21, 0x00


	//----- nvinfo : EIATTR_KPARAM_INFO
	.align		4
.L_13:
        /*0028*/ 	.byte	0x04, 0x17
        /*002a*/ 	.short	(.L_15 - .L_14)
.L_14:
        /*002c*/ 	.word	0x00000000
        /*0030*/ 	.short	0x0001
        /*0032*/ 	.short	0x0008
        /*0034*/ 	.byte	0x00, 0xf4, 0x21, 0x00


	//----- nvinfo : EIATTR_KPARAM_INFO
	.align		4
.L_15:
        /*0038*/ 	.byte	0x04, 0x17
        /*003a*/ 	.short	(.L_17 - .L_16)
.L_16:
        /*003c*/ 	.word	0x00000000
        /*0040*/ 	.short	0x0000
        /*0042*/ 	.short	0x0000
        /*0044*/ 	.byte	0x00, 0xf4, 0x21, 0x00


	//----- nvinfo : EIATTR_SPARSE_MMA_MASK
	.align		4
.L_17:
        /*0048*/ 	.byte	0x03, 0x50
        /*004a*/ 	.short	0x0000


	//----- nvinfo : EIATTR_MAXREG_COUNT
	.align		4
        /*004c*/ 	.byte	0x03, 0x1b
        /*004e*/ 	.short	0x00ff


	//----- nvinfo : EIATTR_EXIT_INSTR_OFFSETS
	.align		4
        /*0050*/ 	.byte	0x04, 0x1c
        /*0052*/ 	.short	(.L_19 - .L_18)


	//   ....[0]....
.L_18:
        /*0054*/ 	.word	0x00000330


	//   ....[1]....
        /*0058*/ 	.word	0x00000350


	//----- nvinfo : EIATTR_REQNTID
	.align		4
.L_19:
        /*005c*/ 	.byte	0x04, 0x10
        /*005e*/ 	.short	(.L_21 - .L_20)
.L_20:
        /*0060*/ 	.word	0x00000080
        /*0064*/ 	.word	0x00000001
        /*0068*/ 	.word	0x00000001


	//----- nvinfo : EIATTR_CBANK_PARAM_SIZE
	.align		4
.L_21:
        /*006c*/ 	.byte	0x03, 0x19
        /*006e*/ 	.short	0x001c


	//----- nvinfo : EIATTR_PARAM_CBANK
	.align		4
        /*0070*/ 	.byte	0x04, 0x0a
        /*0072*/ 	.short	(.L_23 - .L_22)
	.align		4
.L_22:
        /*0074*/ 	.word	index@(.nv.constant0.triton_poi_fused_leaky_relu_reflection_pad1d_21)
        /*0078*/ 	.short	0x0210
        /*007a*/ 	.short	0x001c


	//----- nvinfo : EIATTR_SW_WAR
	.align		4
.L_23:
        /*007c*/ 	.byte	0x04, 0x36
        /*007e*/ 	.short	(.L_25 - .L_24)
.L_24:
        /*0080*/ 	.word	0x00000008
.L_25:


//--------------------- .nv.callgraph             --------------------------
	.section	.nv.callgraph,"",@"SHT_CUDA_CALLGRAPH"
	.align	4
	.sectionentsize	8
	.align		4
        /*0000*/ 	.word	0x00000000
	.align		4
        /*0004*/ 	.word	0xffffffff
	.align		4
        /*0008*/ 	.word	0x00000000
	.align		4
        /*000c*/ 	.word	0xfffffffe
	.align		4
        /*0010*/ 	.word	0x00000000
	.align		4
        /*0014*/ 	.word	0xfffffffd
	.align		4
        /*0018*/ 	.word	0x00000000
	.align		4
        /*001c*/ 	.word	0xfffffffc


//--------------------- .text.triton_poi_fused_leaky_relu_reflection_pad1d_21 --------------------------
	.section	.text.triton_poi_fused_leaky_relu_reflection_pad1d_21,"ax",@progbits
	.align	128
        .global         triton_poi_fused_leaky_relu_reflection_pad1d_21
        .type           triton_poi_fused_leaky_relu_reflection_pad1d_21,@function
        .size           triton_poi_fused_leaky_relu_reflection_pad1d_21,(.L_x_1 - triton_poi_fused_leaky_relu_reflection_pad1d_21)
        .other          triton_poi_fused_leaky_relu_reflection_pad1d_21,@"STO_CUDA_ENTRY STV_DEFAULT"
triton_poi_fused_leaky_relu_reflection_pad1d_21:
.text.triton_poi_fused_leaky_relu_reflection_pad1d_21:
[----:B------:R-:W0:Y:S02]  /*0000*/  LDC R1, c[0x0][0x28] ;  /* 0x00000a00ff017b82 */ /* 0x000e240000000800 */
[----:B------:R-:W1:Y:S01]  /*0010*/  S2R R0, SR_TID.X ;  /* 0x0000000000007919 */ /* 0x000e620000002100 */
[----:B------:R-:W-:Y:S01]  /*0020*/  ULDC.64 UR4, c[0x0][0x210] ;  /* 0x0000840000047ab9 */ /* 0x000fe20000000a00 */
[----:B------:R-:W-:Y:S01]  /*0030*/  PRMT R16, RZ, 0x7610, R16 ;  /* 0x00007610ff107816 */ /* 0x000fe20000000010 */
[----:B------:R-:W2:Y:S01]  /*0040*/  S2R R3, SR_CTAID.X ;  /* 0x0000000000037919 */ /* 0x000ea20000002500 */
[----:B------:R-:W-:Y:S01]  /*0050*/  PRMT R12, RZ, 0x7610, R12 ;  /* 0x00007610ff0c7816 */ /* 0x000fe2000000000c */
[----:B-1----:R-:W-:-:S05]  /*0060*/  IMAD.SHL.U32 R0, R0, 0x2, RZ ;  /* 0x0000000200007824 */ /* 0x002fca00078e00ff */
[----:B------:R-:W-:-:S05]  /*0070*/  LOP3.LUT R0, R0, 0xfe, RZ, 0xc0, !PT ;  /* 0x000000fe00007812 */ /* 0x000fca00078ec0ff */
[----:B--2---:R-:W-:-:S04]  /*0080*/  IMAD R0, R3, 0x100, R0 ;  /* 0x0000010003007824 */ /* 0x004fc800078e0200 */
[C---:B------:R-:W-:Y:S01]  /*0090*/  VIADD R2, R0.reuse, 0x1 ;  /* 0x0000000100027836 */ /* 0x040fe20000000000 */
[C---:B------:R-:W-:Y:S01]  /*00a0*/  ISETP.GE.AND P0, PT, R0.reuse, 0x1010, PT ;  /* 0x000010100000780c */ /* 0x040fe20003f06270 */
[----:B------:R-:W-:-:S04]  /*00b0*/  IMAD.HI R3, R0, 0x7f807f81, RZ ;  /* 0x7f807f8100037827 */ /* 0x000fc800078e02ff */
[----:B------:R-:W-:Y:S01]  /*00c0*/  IMAD.HI R5, R2, 0x7f807f81, RZ ;  /* 0x7f807f8102057827 */ /* 0x000fe200078e02ff */
[----:B------:R-:W-:-:S04]  /*00d0*/  SHF.R.U32.HI R4, RZ, 0x1f, R3 ;  /* 0x0000001fff047819 */ /* 0x000fc80000011603 */
[----:B------:R-:W-:Y:S02]  /*00e0*/  SHF.R.U32.HI R6, RZ, 0x1f, R5 ;  /* 0x0000001fff067819 */ /* 0x000fe40000011605 */
[----:B------:R-:W-:Y:S02]  /*00f0*/  LEA.HI.SX32 R3, R3, R4, 0x18 ;  /* 0x0000000403037211 */ /* 0x000fe400078fc2ff */
[----:B------:R-:W-:-:S03]  /*0100*/  LEA.HI.SX32 R6, R5, R6, 0x18 ;  /* 0x0000000605067211 */ /* 0x000fc600078fc2ff */
[----:B------:R-:W-:Y:S02]  /*0110*/  IMAD R4, R3, 0x202, RZ ;  /* 0x0000020203047824 */ /* 0x000fe400078e02ff */
[----:B------:R-:W-:-:S03]  /*0120*/  IMAD R6, R6, 0x202, RZ ;  /* 0x0000020206067824 */ /* 0x000fc600078e02ff */
[----:B------:R-:W-:Y:S02]  /*0130*/  LOP3.LUT R5, RZ, R4, RZ, 0x33, !PT ;  /* 0x00000004ff057212 */ /* 0x000fe400078e33ff */
[----:B------:R-:W-:-:S03]  /*0140*/  LOP3.LUT R7, RZ, R6, RZ, 0x33, !PT ;  /* 0x00000006ff077212 */ /* 0x000fc600078e33ff */
[----:B------:R-:W-:Y:S02]  /*0150*/  IMAD.IADD R5, R0, 0x1, R5 ;  /* 0x0000000100057824 */ /* 0x000fe400078e0205 */
[----:B------:R-:W-:-:S03]  /*0160*/  IMAD.IADD R7, R2, 0x1, R7 ;  /* 0x0000000102077824 */ /* 0x000fc600078e0207 */
[----:B------:R-:W-:Y:S02]  /*0170*/  IABS R2, R5 ;  /* 0x0000000500027213 */ /* 0x000fe40000000000 */
[----:B------:R-:W-:-:S03]  /*0180*/  IABS R4, R7 ;  /* 0x0000000700047213 */ /* 0x000fc60000000000 */
[----:B------:R-:W-:Y:S02]  /*0190*/  VIADD R2, R2, 0xfffffe01 ;  /* 0xfffffe0102027836 */ /* 0x000fe40000000000 */
[----:B------:R-:W-:-:S03]  /*01a0*/  VIADD R4, R4, 0xfffffe01 ;  /* 0xfffffe0104047836 */ /* 0x000fc60000000000 */
[----:B------:R-:W-:Y:S02]  /*01b0*/  IABS R11, R2 ;  /* 0x00000002000b7213 */ /* 0x000fe40000000000 */
[----:B------:R-:W-:Y:S02]  /*01c0*/  IABS R6, R4 ;  /* 0x0000000400067213 */ /* 0x000fe40000000000 */
[C---:B------:R-:W-:Y:S01]  /*01d0*/  LEA R2, R3.reuse, 0x1ff, 0x9 ;  /* 0x000001ff03027811 */ /* 0x040fe200078e48ff */
[----:B------:R-:W1:Y:S02]  /*01e0*/  LDC.64 R4, c[0x0][0x218] ;  /* 0x00008600ff047b82 */ /* 0x000e640000000a00 */
[----:B------:R-:W-:Y:S02]  /*01f0*/  IMAD R13, R3, 0x200, -R6 ;  /* 0x00000200030d7824 */ /* 0x000fe400078e0a06 */
[----:B------:R-:W-:-:S03]  /*0200*/  IMAD.IADD R11, R2, 0x1, -R11 ;  /* 0x00000001020b7824 */ /* 0x000fc600078e0a0b */
[----:B------:R-:W-:Y:S02]  /*0210*/  IADD3 R8, P2, R13, UR4, RZ ;  /* 0x000000040d087c10 */ /* 0x000fe4000ff5e0ff */
[----:B------:R-:W-:Y:S02]  /*0220*/  IADD3 R6, P1, R11, UR4, RZ ;  /* 0x000000040b067c10 */ /* 0x000fe4000ff3e0ff */
[----:B------:R-:W-:Y:S02]  /*0230*/  LEA.HI.X.SX32 R9, R13, UR5, 0x1, P2 ;  /* 0x000000050d097c11 */ /* 0x000fe400090f0eff */
[C---:B------:R-:W-:Y:S01]  /*0240*/  LEA.HI.X.SX32 R7, R11.reuse, UR5, 0x1, P1 ;  /* 0x000000050b077c11 */ /* 0x040fe200088f0eff */
[----:B------:R-:W-:Y:S02]  /*0250*/  ULDC.64 UR4, c[0x0][0x208] ;  /* 0x0000820000047ab9 */ /* 0x000fe40000000a00 */
[----:B------:R-:W2:Y:S04]  /*0260*/  @!P0 LDG.E.EL.U8 R12, desc[UR4][R8.64+0x1ff] ;  /* 0x0001ff04080c8981 */ /* 0x000ea8000c2e1100 */
[----:B------:R3:W4:Y:S01]  /*0270*/  @!P0 LDG.E.EL.U8 R16, desc[UR4][R6.64] ;  /* 0x0000000406108981 */ /* 0x000722000c2e1100 */
[----:B------:R-:W-:Y:S01]  /*0280*/  CS2R R14, SRZ ;  /* 0x00000000000e7805 */ /* 0x000fe2000001ff00 */
[----:B-1----:R-:W-:-:S02]  /*0290*/  IMAD.WIDE R2, R11, 0x4, R4 ;  /* 0x000000040b027825 */ /* 0x002fc400078e0204 */
[----:B------:R-:W3:Y:S02]  /*02a0*/  LDC.64 R10, c[0x0][0x220] ;  /* 0x00008800ff0a7b82 */ /* 0x000ee40000000a00 */
[----:B------:R-:W-:Y:S01]  /*02b0*/  IMAD.WIDE R4, R13, 0x4, R4 ;  /* 0x000000040d047825 */ /* 0x000fe200078e0204 */
[----:B------:R-:W5:Y:S04]  /*02c0*/  @!P0 LDG.E.EL R14, desc[UR4][R2.64] ;  /* 0x00000004020e8981 */ /* 0x000f68000c2e1900 */
[----:B------:R-:W5:Y:S01]  /*02d0*/  @!P0 LDG.E.EL R15, desc[UR4][R4.64+0x7fc] ;  /* 0x0007fc04040f8981 */ /* 0x000f62000c2e1900 */
[----:B---3--:R-:W-:Y:S01]  /*02e0*/  IMAD.WIDE R6, R0, 0x4, R10 ;  /* 0x0000000400067825 */ /* 0x008fe200078e020a */
[----:B--2---:R-:W-:Y:S02]  /*02f0*/  LOP3.LUT P2, RZ, R12, 0xff, RZ, 0xc0, !PT ;  /* 0x000000ff0cff7812 */ /* 0x004fe4000784c0ff */
[----:B----4-:R-:W-:-:S13]  /*0300*/  LOP3.LUT P1, RZ, R16, 0xff, RZ, 0xc0, !PT ;  /* 0x000000ff10ff7812 */ /* 0x010fda000782c0ff */
[----:B-----5:R-:W-:Y:S01]  /*0310*/  @!P1 FMUL R14, R14, 0.20000000298023223877 ;  /* 0x3e4ccccd0e0e9820 */ /* 0x020fe20000400000 */
[----:B------:R-:W-:Y:S01]  /*0320*/  @!P2 FMUL R15, R15, 0.20000000298023223877 ;  /* 0x3e4ccccd0f0fa820 */ /* 0x000fe20000400000 */
[----:B------:R-:W-:Y:S06]  /*0330*/  @P0 EXIT ;  /* 0x000000000000094d */ /* 0x000fec0003800000 */
[----:B------:R-:W-:Y:S01]  /*0340*/  STG.E.64 desc[UR4][R6.64], R14 ;  /* 0x0000000e06007986 */ /* 0x000fe2000c101b04 */
[----:B------:R-:W-:Y:S05]  /*0350*/  EXIT ;  /* 0x000000000000794d */ /* 0x000fea0003800000 */
.L_x_0:
[----:B------:R-:W-:-:S00]  /*0360*/  BRA `(.L_x_0) ;  /* 0xfffffffc00fc7947 */ /* 0x000fc0000383ffff */
[----:B------:R-:W-:-:S00]  /*0370*/  NOP ;  /* 0x0000000000007918 */ /* 0x000fc00000000000 */
        /* <DEDUP_REMOVED lines=8> */
.L_x_1:


//--------------------- .nv.constant0.triton_poi_fused_leaky_relu_reflection_pad1d_21 --------------------------
	.section	.nv.constant0.triton_poi_fused_leaky_relu_reflection_pad1d_21,"a",@progbits
	.sectionflags	@""
	.align	4
.nv.constant0.triton_poi_fused_leaky_relu_reflection_pad1d_21:
	.zero		556
